	.headerflags	@"EF_CUDA_TEXMODE_UNIFIED EF_CUDA_64BIT_ADDRESS EF_CUDA_SM89 EF_CUDA_VIRTUAL_SM(EF_CUDA_SM89)"
	.elftype	@"ET_EXEC"


//--------------------- .nv.info                  --------------------------
	.section	.nv.info,"",@"SHT_CUDA_INFO"
	.align	4


	//----- nvinfo : EIATTR_REGCOUNT
	.align		4
        /*0000*/ 	.byte	0x04, 0x2f
        /*0002*/ 	.short	(.L_1 - .L_0)
	.align		4
.L_0:
        /*0004*/ 	.word	index@(triton__0d1d2d3d4d5de6)
        /*0008*/ 	.word	0x00000023


	//----- nvinfo : EIATTR_MAX_STACK_SIZE
	.align		4
.L_1:
        /*000c*/ 	.byte	0x04, 0x23
        /*000e*/ 	.short	(.L_3 - .L_2)
	.align		4
.L_2:
        /*0010*/ 	.word	index@(triton__0d1d2d3d4d5de6)
        /*0014*/ 	.word	0x00000000


	//----- nvinfo : EIATTR_MIN_STACK_SIZE
	.align		4
.L_3:
        /*0018*/ 	.byte	0x04, 0x12
        /*001a*/ 	.short	(.L_5 - .L_4)
	.align		4
.L_4:
        /*001c*/ 	.word	index@(triton__0d1d2d3d4d5de6)
        /*0020*/ 	.word	0x00000000


	//----- nvinfo : EIATTR_FRAME_SIZE
	.align		4
.L_5:
        /*0024*/ 	.byte	0x04, 0x11
        /*0026*/ 	.short	(.L_7 - .L_6)
	.align		4
.L_6:
        /*0028*/ 	.word	index@(triton__0d1d2d3d4d5de6)
        /*002c*/ 	.word	0x00000000
.L_7:


//--------------------- .nv.info.triton__0d1d2d3d4d5de6 --------------------------
	.section	.nv.info.triton__0d1d2d3d4d5de6,"",@"SHT_CUDA_INFO"
	.align	4


	//----- nvinfo : EIATTR_CUDA_API_VERSION
	.align		4
        /*0000*/ 	.byte	0x04, 0x37
        /*0002*/ 	.short	(.L_9 - .L_8)
.L_8:
        /*0004*/ 	.word	0x0000007b


	//----- nvinfo : EIATTR_PARAM_CBANK
	.align		4
.L_9:
        /*0008*/ 	.byte	0x04, 0x0a
        /*000a*/ 	.short	(.L_11 - .L_10)
	.align		4
.L_10:
        /*000c*/ 	.word	index@(.nv.constant0.triton__0d1d2d3d4d5de6)
        /*0010*/ 	.short	0x0160
        /*0012*/ 	.short	0x0030


	//----- nvinfo : EIATTR_CBANK_PARAM_SIZE
	.align		4
.L_11:
        /*0014*/ 	.byte	0x03, 0x19
        /*0016*/ 	.short	0x0030


	//----- nvinfo : EIATTR_KPARAM_INFO
	.align		4
        /*0018*/ 	.byte	0x04, 0x17
        /*001a*/ 	.short	(.L_13 - .L_12)
.L_12:
        /*001c*/ 	.word	0x00000000
        /*0020*/ 	.short	0x0006
        /*0022*/ 	.short	0x002c
        /*0024*/ 	.byte	0x00, 0xf0, 0x11, 0x00


	//----- nvinfo : EIATTR_KPARAM_INFO
	.align		4
.L_13:
        /*0028*/ 	.byte	0x04, 0x17
        /*002a*/ 	.short	(.L_15 - .L_14)
.L_14:
        /*002c*/ 	.word	0x00000000
        /*0030*/ 	.short	0x0005
        /*0032*/ 	.short	0x0028
        /*0034*/ 	.byte	0x00, 0xf0, 0x11, 0x00


	//----- nvinfo : EIATTR_KPARAM_INFO
	.align		4
.L_15:
        /*0038*/ 	.byte	0x04, 0x17
        /*003a*/ 	.short	(.L_17 - .L_16)
.L_16:
        /*003c*/ 	.word	0x00000000
        /*0040*/ 	.short	0x0004
        /*0042*/ 	.short	0x0020
        /*0044*/ 	.byte	0x00, 0xf0, 0x21, 0x00


	//----- nvinfo : EIATTR_KPARAM_INFO
	.align		4
.L_17:
        /*0048*/ 	.byte	0x04, 0x17
        /*004a*/ 	.short	(.L_19 - .L_18)
.L_18:
        /*004c*/ 	.word	0x00000000
        /*0050*/ 	.short	0x0003
        /*0052*/ 	.short	0x0018
        /*0054*/ 	.byte	0x00, 0xf0, 0x21, 0x00


	//----- nvinfo : EIATTR_KPARAM_INFO
	.align		4
.L_19:
        /*0058*/ 	.byte	0x04, 0x17
        /*005a*/ 	.short	(.L_21 - .L_20)
.L_20:
        /*005c*/ 	.word	0x00000000
        /*0060*/ 	.short	0x0002
        /*0062*/ 	.short	0x0010
        /*0064*/ 	.byte	0x00, 0xf0, 0x21, 0x00


	//----- nvinfo : EIATTR_KPARAM_INFO
	.align		4
.L_21:
        /*0068*/ 	.byte	0x04, 0x17
        /*006a*/ 	.short	(.L_23 - .L_22)
.L_22:
        /*006c*/ 	.word	0x00000000
        /*0070*/ 	.short	0x0001
        /*0072*/ 	.short	0x0008
        /*0074*/ 	.byte	0x00, 0xf0, 0x21, 0x00


	//----- nvinfo : EIATTR_KPARAM_INFO
	.align		4
.L_23:
        /*0078*/ 	.byte	0x04, 0x17
        /*007a*/ 	.short	(.L_25 - .L_24)
.L_24:
        /*007c*/ 	.word	0x00000000
        /*0080*/ 	.short	0x0000
        /*0082*/ 	.short	0x0000
        /*0084*/ 	.byte	0x00, 0xf0, 0x21, 0x00


	//----- nvinfo : EIATTR_MAXREG_COUNT
	.align		4
.L_25:
        /*0088*/ 	.byte	0x03, 0x1b
        /*008a*/ 	.short	0x00ff


	//----- nvinfo : EIATTR_EXIT_INSTR_OFFSETS
	.align		4
        /*008c*/ 	.byte	0x04, 0x1c
        /*008e*/ 	.short	(.L_27 - .L_26)


	//   ....[0]....
.L_26:
        /*0090*/ 	.word	0x00000b20


	//   ....[1]....
        /*0094*/ 	.word	0x00000b40


	//----- nvinfo : EIATTR_CTAIDZ_USED
	.align		4
.L_27:
        /*0098*/ 	.byte	0x01, 0x04
	.zero		2


	//----- nvinfo : EIATTR_MAX_THREADS
	.align		4
        /*009c*/ 	.byte	0x04, 0x05
        /*009e*/ 	.short	(.L_29 - .L_28)
.L_28:
        /*00a0*/ 	.word	0x00000080
        /*00a4*/ 	.word	0x00000001
        /*00a8*/ 	.word	0x00000001
.L_29:


//--------------------- .nv.rel.action            --------------------------
	.section	.nv.rel.action,"",@"SHT_CUDA_RELOCINFO"
	.align	8
	.sectionentsize	8
        /*0000*/ 	.byte	0x73, 0x00, 0x00, 0x00, 0x00, 0x00, 0x00, 0x00, 0x00, 0x00, 0x00, 0x11, 0x25, 0x00, 0x05, 0x36


//--------------------- .nv.constant0.triton__0d1d2d3d4d5de6 --------------------------
	.section	.nv.constant0.triton__0d1d2d3d4d5de6,"a",@progbits
	.align	4
.nv.constant0.triton__0d1d2d3d4d5de6:
	.zero		400


//--------------------- .text.triton__0d1d2d3d4d5de6 --------------------------
	.section	.text.triton__0d1d2d3d4d5de6,"ax",@progbits
	.sectionflags	@"SHF_BARRIERS=1"
	.sectioninfo	@"SHI_REGISTERS=35"
	.align	128
        .global         triton__0d1d2d3d4d5de6
        .type           triton__0d1d2d3d4d5de6,@function
        .size           triton__0d1d2d3d4d5de6,(.L_x_1 - triton__0d1d2d3d4d5de6)
        .other          triton__0d1d2d3d4d5de6,@"STO_CUDA_ENTRY STV_DEFAULT"
triton__0d1d2d3d4d5de6:
.text.triton__0d1d2d3d4d5de6:
[----:B------:R-:W-:-:S02]  /*0000*/  IMAD.MOV.U32 R1, RZ, RZ, c[0x0][0x28] ;  /* 0x00000a00ff017624 */ /* 0x000fc400078e00ff */
[----:B------:R-:W0:Y:S01]  /*0010*/  S2R R13, SR_TID.X ;  /* 0x00000000000d7919 */ /* 0x000e220000002100 */
[----:B------:R-:W1:Y:S01]  /*0020*/  S2UR UR4, SR_CTAID.X ;  /* 0x00000000000479c3 */ /* 0x000e620000002500 */
[----:B------:R-:W-:Y:S01]  /*0030*/  MOV R3, 0x2 ;  /* 0x0000000200037802 */ /* 0x000fe20000000f00 */
[----:B------:R-:W-:Y:S01]  /*0040*/  CS2R R6, SRZ ;  /* 0x0000000000067805 */ /* 0x000fe2000001ff00 */
[----:B------:R-:W2:Y:S01]  /*0050*/  S2R R0, SR_CTAID.Z ;  /* 0x0000000000007919 */ /* 0x000ea20000002700 */
[----:B------:R-:W-:-:S04]  /*0060*/  ULDC.64 UR6, c[0x0][0x118] ;  /* 0x0000460000067ab9 */ /* 0x000fc80000000a00 */
[----:B------:R-:W3:Y:S01]  /*0070*/  S2UR UR5, SR_CTAID.Y ;  /* 0x00000000000579c3 */ /* 0x000ee20000002600 */
[--C-:B0-----:R-:W-:Y:S01]  /*0080*/  SHF.R.U32.HI R12, RZ, 0x5, R13.reuse ;  /* 0x00000005ff0c7819 */ /* 0x101fe2000001160d */
[----:B------:R-:W-:Y:S01]  /*0090*/  IMAD.SHL.U32 R16, R13, 0x4, RZ ;  /* 0x000000040d107824 */ /* 0x000fe200078e00ff */
[----:B------:R-:W-:Y:S01]  /*00a0*/  SHF.R.U32.HI R17, RZ, 0x3, R13 ;  /* 0x00000003ff117819 */ /* 0x000fe2000001160d */
[----:B-1----:R-:W-:Y:S01]  /*00b0*/  USHF.L.U32 UR4, UR4, 0x5, URZ ;  /* 0x0000000504047899 */ /* 0x002fe2000800063f */
[----:B--2---:R-:W-:Y:S02]  /*00c0*/  IADD3 R0, R0, 0x1, RZ ;  /* 0x0000000100007810 */ /* 0x004fe40007ffe0ff */
[----:B------:R-:W-:Y:S02]  /*00d0*/  SGXT.U32 R12, R12, 0x2 ;  /* 0x000000020c0c781a */ /* 0x000fe40000000000 */
[----:B------:R-:W-:Y:S01]  /*00e0*/  SGXT.U32 R17, R17, 0x2 ;  /* 0x000000021111781a */ /* 0x000fe20000000000 */
[----:B---3--:R-:W-:Y:S01]  /*00f0*/  IMAD R2, R0, UR5, RZ ;  /* 0x0000000500027c24 */ /* 0x008fe2000f8e02ff */
[----:B------:R-:W-:-:S02]  /*0100*/  LOP3.LUT R16, R16, 0x1c, RZ, 0xc0, !PT ;  /* 0x0000001c10107812 */ /* 0x000fc400078ec0ff */
[----:B------:R-:W-:Y:S01]  /*0110*/  SHF.L.U32 R0, R12, 0x2, RZ ;  /* 0x000000020c007819 */ /* 0x000fe200000006ff */
[----:B------:R-:W-:Y:S01]  /*0120*/  IMAD.SHL.U32 R14, R2, 0x20, RZ ;  /* 0x00000020020e7824 */ /* 0x000fe200078e00ff */
[----:B------:R-:W-:Y:S02]  /*0130*/  LOP3.LUT R9, R16, UR4, RZ, 0xfc, !PT ;  /* 0x0000000410097c12 */ /* 0x000fe4000f8efcff */
[----:B------:R-:W-:Y:S02]  /*0140*/  LOP3.LUT R17, R0, R17, RZ, 0xfc, !PT ;  /* 0x0000001100117212 */ /* 0x000fe400078efcff */
[----:B------:R-:W-:Y:S02]  /*0150*/  ISETP.GE.AND P0, PT, R9, 0xa8c, PT ;  /* 0x00000a8c0900780c */ /* 0x000fe40003f06270 */
[C---:B------:R-:W-:Y:S02]  /*0160*/  LOP3.LUT R0, R14.reuse, R17, RZ, 0xfc, !PT ;  /* 0x000000110e007212 */ /* 0x040fe400078efcff */
[----:B------:R-:W-:-:S02]  /*0170*/  LOP3.LUT R2, R14, 0x10, R17, 0xfe, !PT ;  /* 0x000000100e027812 */ /* 0x000fc400078efe11 */
[C---:B------:R-:W-:Y:S01]  /*0180*/  ISETP.LT.AND P1, PT, R0.reuse, 0x1b80, !P0 ;  /* 0x00001b800000780c */ /* 0x040fe20004721270 */
[--C-:B------:R-:W-:Y:S01]  /*0190*/  IMAD R0, R0, 0xa8c, R9.reuse ;  /* 0x00000a8c00007824 */ /* 0x100fe200078e0209 */
[C---:B------:R-:W-:Y:S01]  /*01a0*/  ISETP.LT.AND P0, PT, R2.reuse, 0x1b80, !P0 ;  /* 0x00001b800200780c */ /* 0x040fe20004701270 */
[----:B------:R-:W-:Y:S02]  /*01b0*/  IMAD R2, R2, 0xa8c, R9 ;  /* 0x00000a8c02027824 */ /* 0x000fe400078e0209 */
[----:B------:R-:W-:Y:S01]  /*01c0*/  IMAD.WIDE R4, R0, R3, c[0x0][0x160] ;  /* 0x0000580000047625 */ /* 0x000fe200078e0203 */
[----:B------:R-:W-:-:S03]  /*01d0*/  CS2R R10, SRZ ;  /* 0x00000000000a7805 */ /* 0x000fc6000001ff00 */
[----:B------:R-:W-:-:S04]  /*01e0*/  IMAD.WIDE R8, R2, R3, c[0x0][0x160] ;  /* 0x0000580002087625 */ /* 0x000fc800078e0203 */
[----:B------:R0:W2:Y:S04]  /*01f0*/  @P1 LDG.E.EL.64 R6, [R4.64] ;  /* 0x0000000604061981 */ /* 0x0000a8000c2e1b00 */
[----:B------:R1:W3:Y:S01]  /*0200*/  @P0 LDG.E.EL.64 R10, [R8.64] ;  /* 0x00000006080a0981 */ /* 0x0002e2000c2e1b00 */
[----:B------:R-:W-:Y:S01]  /*0210*/  IMAD.SHL.U32 R18, R13, 0x8, RZ ;  /* 0x000000080d127824 */ /* 0x000fe200078e00ff */
[----:B------:R-:W-:Y:S01]  /*0220*/  SHF.R.U32.HI R19, RZ, 0x2, R13 ;  /* 0x00000002ff137819 */ /* 0x000fe2000001160d */
[----:B------:R-:W-:Y:S01]  /*0230*/  IMAD R20, R16, 0x28, RZ ;  /* 0x0000002810147824 */ /* 0x000fe200078e02ff */
[----:B------:R-:W-:Y:S02]  /*0240*/  SHF.L.U32 R12, R12, 0x3, RZ ;  /* 0x000000030c0c7819 */ /* 0x000fe400000006ff */
[----:B------:R-:W-:-:S02]  /*0250*/  LOP3.LUT R18, R18, 0x18, RZ, 0xc0, !PT ;  /* 0x0000001812127812 */ /* 0x000fc400078ec0ff */
[----:B------:R-:W-:Y:S02]  /*0260*/  SGXT.U32 R19, R19, 0x3 ;  /* 0x000000031313781a */ /* 0x000fe40000000000 */
[----:B------:R-:W-:Y:S02]  /*0270*/  LOP3.LUT R14, R14, R18, RZ, 0xfc, !PT ;  /* 0x000000120e0e7212 */ /* 0x000fe400078efcff */
[----:B------:R-:W-:Y:S02]  /*0280*/  LOP3.LUT R19, R12, R19, RZ, 0xfc, !PT ;  /* 0x000000130c137212 */ /* 0x000fe400078efcff */
[----:B------:R-:W-:Y:S01]  /*0290*/  LOP3.LUT R20, R17, R20, RZ, 0xfc, !PT ;  /* 0x0000001411147212 */ /* 0x000fe200078efcff */
[C---:B------:R-:W-:Y:S01]  /*02a0*/  IMAD.HI R13, R14.reuse, 0x66666667, RZ ;  /* 0x666666670e0d7827 */ /* 0x040fe200078e02ff */
[----:B------:R-:W-:-:S04]  /*02b0*/  ISETP.GE.AND P3, PT, R14, 0x1b80, PT ;  /* 0x00001b800e00780c */ /* 0x000fc80003f66270 */
[----:B0-----:R-:W-:-:S04]  /*02c0*/  SHF.R.U32.HI R4, RZ, 0x1f, R13 ;  /* 0x0000001fff047819 */ /* 0x001fc8000001160d */
[----:B------:R-:W-:Y:S02]  /*02d0*/  LEA.HI.SX32 R13, R13, R4, 0x19 ;  /* 0x000000040d0d7211 */ /* 0x000fe400078fcaff */
[----:B------:R-:W-:-:S03]  /*02e0*/  LOP3.LUT R4, R19, UR4, RZ, 0xfc, !PT ;  /* 0x0000000413047c12 */ /* 0x000fc6000f8efcff */
[C---:B------:R-:W-:Y:S01]  /*02f0*/  IMAD R22, R13.reuse, -0x140, R14 ;  /* 0xfffffec00d167824 */ /* 0x040fe200078e020e */
[----:B------:R-:W-:Y:S01]  /*0300*/  ISETP.LT.AND P2, PT, R4, 0xa8c, !P3 ;  /* 0x00000a8c0400780c */ /* 0x000fe20005f41270 */
[----:B------:R-:W-:Y:S02]  /*0310*/  IMAD.SHL.U32 R14, R20, 0x2, RZ ;  /* 0x00000002140e7824 */ /* 0x000fe400078e00ff */
[----:B-1----:R-:W-:Y:S02]  /*0320*/  IMAD R8, R4, 0x140, R22 ;  /* 0x0000014004087824 */ /* 0x002fe400078e0216 */
[----:B------:R-:W-:Y:S02]  /*0330*/  CS2R R4, SRZ ;  /* 0x0000000000047805 */ /* 0x000fe4000001ff00 */
[----:B------:R-:W-:Y:S02]  /*0340*/  IMAD R24, R13, 0xd2f00, R8 ;  /* 0x000d2f000d187824 */ /* 0x000fe400078e0208 */
[----:B------:R-:W-:-:S04]  /*0350*/  IMAD.WIDE R22, R22, R3, c[0x0][0x170] ;  /* 0x00005c0016167625 */ /* 0x000fc800078e0203 */
[----:B------:R-:W-:-:S04]  /*0360*/  IMAD.WIDE R20, R24, R3, c[0x0][0x168] ;  /* 0x00005a0018147625 */ /* 0x000fc800078e0203 */
[----:B------:R-:W-:Y:S01]  /*0370*/  IMAD.WIDE R24, R24, R3, c[0x0][0x178] ;  /* 0x00005e0018187625 */ /* 0x000fe200078e0203 */
[----:B--2---:R-:W-:Y:S01]  /*0380*/  SHF.R.U32.HI R9, RZ, 0x10, R6 ;  /* 0x00000010ff097819 */ /* 0x004fe20000011606 */
[----:B------:R-:W-:Y:S01]  /*0390*/  STS.U16 [R14], R6 ;  /* 0x000000060e007388 */ /* 0x000fe20000000400 */
[----:B------:R-:W-:Y:S02]  /*03a0*/  SHF.R.U32.HI R15, RZ, 0x10, R7 ;  /* 0x00000010ff0f7819 */ /* 0x000fe40000011607 */
[----:B---3--:R-:W-:Y:S01]  /*03b0*/  SHF.R.U32.HI R12, RZ, 0x10, R10 ;  /* 0x00000010ff0c7819 */ /* 0x008fe2000001160a */
[----:B------:R0:W-:Y:S01]  /*03c0*/  STS.U16 [R14+0xa0], R7 ;  /* 0x0000a0070e007388 */ /* 0x0001e20000000400 */
[----:B------:R-:W-:-:S03]  /*03d0*/  SHF.R.U32.HI R13, RZ, 0x10, R11 ;  /* 0x00000010ff0d7819 */ /* 0x000fc6000001160b */
[----:B------:R1:W-:Y:S04]  /*03e0*/  STS.U16 [R14+0x50], R9 ;  /* 0x000050090e007388 */ /* 0x0003e80000000400 */
[----:B------:R-:W-:Y:S01]  /*03f0*/  STS.U16 [R14+0x20], R10 ;  /* 0x0000200a0e007388 */ /* 0x000fe20000000400 */
[----:B0-----:R-:W-:-:S03]  /*0400*/  CS2R R6, SRZ ;  /* 0x0000000000067805 */ /* 0x001fc6000001ff00 */
[----:B------:R0:W-:Y:S01]  /*0410*/  STS.U16 [R14+0xc0], R11 ;  /* 0x0000c00b0e007388 */ /* 0x0001e20000000400 */
[----:B-1----:R-:W-:-:S03]  /*0420*/  CS2R R8, SRZ ;  /* 0x0000000000087805 */ /* 0x002fc6000001ff00 */
[----:B------:R-:W-:Y:S04]  /*0430*/  STS.U16 [R14+0xf0], R15 ;  /* 0x0000f00f0e007388 */ /* 0x000fe80000000400 */
[----:B------:R-:W-:Y:S01]  /*0440*/  STS.U16 [R14+0x70], R12 ;  /* 0x0000700c0e007388 */ /* 0x000fe20000000400 */
[----:B0-----:R-:W-:-:S03]  /*0450*/  CS2R R10, SRZ ;  /* 0x00000000000a7805 */ /* 0x001fc6000001ff00 */
[----:B------:R-:W-:Y:S04]  /*0460*/  STS.U16 [R14+0x110], R13 ;  /* 0x0001100d0e007388 */ /* 0x000fe80000000400 */
[----:B------:R-:W-:Y:S06]  /*0470*/  BAR.SYNC 0x0 ;  /* 0x0000000000007b1d */ /* 0x000fec0000000000 */
[----:B------:R0:W2:Y:S04]  /*0480*/  @P2 LDG.E.EL.128 R4, [R20.64] ;  /* 0x0000000614042981 */ /* 0x0000a8000c2e1d00 */
[----:B------:R-:W3:Y:S01]  /*0490*/  @!P3 LDG.E.EL.128 R8, [R22.64] ;  /* 0x000000061608b981 */ /* 0x000ee2000c2e1d00 */
[----:B------:R-:W-:Y:S01]  /*04a0*/  CS2R R12, SRZ ;  /* 0x00000000000c7805 */ /* 0x000fe2000001ff00 */
[----:B------:R-:W-:-:S06]  /*04b0*/  CS2R R14, SRZ ;  /* 0x00000000000e7805 */ /* 0x000fcc000001ff00 */
[----:B------:R1:W4:Y:S01]  /*04c0*/  @P2 LDG.E.EL.128 R12, [R24.64] ;  /* 0x00000006180c2981 */ /* 0x000322000c2e1d00 */
[----:B------:R-:W-:-:S03]  /*04d0*/  IMAD R18, R19, 0x28, R18 ;  /* 0x0000002813127824 */ /* 0x000fc600078e0212 */
[----:B0-----:R-:W0:Y:S01]  /*04e0*/  S2R R20, SR_TID.X ;  /* 0x0000000000147919 */ /* 0x001e220000002100 */
[----:B------:R-:W-:Y:S01]  /*04f0*/  IMAD.SHL.U32 R18, R18, 0x2, RZ ;  /* 0x0000000212127824 */ /* 0x000fe200078e00ff */
[----:B0-----:R-:W-:-:S04]  /*0500*/  SHF.L.U32 R20, R20, 0x3, RZ ;  /* 0x0000000314147819 */ /* 0x001fc800000006ff */
[----:B------:R-:W-:Y:S01]  /*0510*/  LOP3.LUT R26, R20, 0x18, RZ, 0xc0, !PT ;  /* 0x00000018141a7812 */ /* 0x000fe200078ec0ff */
[----:B------:R-:W-:-:S04]  /*0520*/  IMAD R20, R17, 0x21, R16 ;  /* 0x0000002111147824 */ /* 0x000fc800078e0210 */
[----:B------:R-:W-:Y:S01]  /*0530*/  IMAD R21, R26, 0x21, R19 ;  /* 0x000000211a157824 */ /* 0x000fe200078e0213 */
[----:B------:R-:W-:Y:S01]  /*0540*/  SHF.L.U32 R20, R20, 0x1, RZ ;  /* 0x0000000114147819 */ /* 0x000fe200000006ff */
[----:B------:R-:W0:Y:S03]  /*0550*/  LDS.128 R16, [R18] ;  /* 0x0000000012107984 */ /* 0x000e260000000c00 */
[----:B------:R-:W-:Y:S01]  /*0560*/  SHF.L.U32 R21, R21, 0x1, RZ ;  /* 0x0000000115157819 */ /* 0x000fe200000006ff */
[----:B------:R-:W-:Y:S06]  /*0570*/  BAR.SYNC 0x0 ;  /* 0x0000000000007b1d */ /* 0x000fec0000000000 */
[----:B--2---:R-:W-:-:S02]  /*0580*/  HADD2.F32 R26, -RZ, R5.H0_H0 ;  /* 0x20000005ff1a7230 */ /* 0x004fc40000004100 */
[----:B-1----:R-:W-:Y:S02]  /*0590*/  HADD2.F32 R25, -RZ, R5.H1_H1 ;  /* 0x30000005ff197230 */ /* 0x002fe40000004100 */
[----:B------:R-:W-:Y:S02]  /*05a0*/  HADD2.F32 R28, -RZ, R4.H0_H0 ;  /* 0x20000004ff1c7230 */ /* 0x000fe40000004100 */
[----:B---3--:R-:W-:Y:S02]  /*05b0*/  HADD2.F32 R5, -RZ, R8.H0_H0 ;  /* 0x20000008ff057230 */ /* 0x008fe40000004100 */
[----:B------:R-:W-:Y:S02]  /*05c0*/  HADD2.F32 R27, -RZ, R4.H1_H1 ;  /* 0x30000004ff1b7230 */ /* 0x000fe40000004100 */
[----:B------:R-:W-:Y:S01]  /*05d0*/  HADD2.F32 R8, -RZ, R8.H1_H1 ;  /* 0x30000008ff087230 */ /* 0x000fe20000004100 */
[----:B------:R-:W-:Y:S01]  /*05e0*/  FADD R4, R28, R5 ;  /* 0x000000051c047221 */ /* 0x000fe20000000000 */
[----:B------:R-:W-:-:S02]  /*05f0*/  HADD2.F32 R30, -RZ, R9.H1_H1 ;  /* 0x30000009ff1e7230 */ /* 0x000fc40000004100 */
[----:B------:R-:W-:Y:S01]  /*0600*/  HADD2.F32 R22, -RZ, R7.H0_H0 ;  /* 0x20000007ff167230 */ /* 0x000fe20000004100 */
[----:B------:R-:W-:Y:S01]  /*0610*/  FADD R5, R8, R27 ;  /* 0x0000001b08057221 */ /* 0x000fe20000000000 */
[----:B------:R-:W-:Y:S01]  /*0620*/  HADD2.F32 R31, -RZ, R11.H0_H0 ;  /* 0x2000000bff1f7230 */ /* 0x000fe20000004100 */
[----:B------:R-:W-:Y:S01]  /*0630*/  FADD R8, R30, R25 ;  /* 0x000000191e087221 */ /* 0x000fe20000000000 */
[----:B------:R-:W-:Y:S02]  /*0640*/  HADD2.F32 R7, -RZ, R7.H1_H1 ;  /* 0x30000007ff077230 */ /* 0x000fe40000004100 */
[----:B------:R-:W-:Y:S01]  /*0650*/  HADD2.F32 R29, -RZ, R9.H0_H0 ;  /* 0x20000009ff1d7230 */ /* 0x000fe20000004100 */
[----:B------:R-:W-:Y:S01]  /*0660*/  FADD R25, R22, R31 ;  /* 0x0000001f16197221 */ /* 0x000fe20000000000 */
[----:B------:R-:W-:Y:S02]  /*0670*/  HADD2.F32 R32, -RZ, R11.H1_H1 ;  /* 0x3000000bff207230 */ /* 0x000fe40000004100 */
[----:B------:R-:W-:-:S02]  /*0680*/  HADD2.F32 R24, -RZ, R6.H0_H0 ;  /* 0x20000006ff187230 */ /* 0x000fc40000004100 */
[----:B------:R-:W-:Y:S01]  /*0690*/  HADD2.F32 R9, -RZ, R10.H0_H0 ;  /* 0x2000000aff097230 */ /* 0x000fe20000004100 */
[----:B------:R-:W-:Y:S01]  /*06a0*/  FADD R22, R32, R7 ;  /* 0x0000000720167221 */ /* 0x000fe20000000000 */
[----:B------:R-:W-:Y:S01]  /*06b0*/  HADD2.F32 R23, -RZ, R6.H1_H1 ;  /* 0x30000006ff177230 */ /* 0x000fe20000004100 */
[----:B------:R-:W-:Y:S01]  /*06c0*/  FADD R6, R26, R29 ;  /* 0x0000001d1a067221 */ /* 0x000fe20000000000 */
[----:B------:R-:W-:Y:S01]  /*06d0*/  HADD2.F32 R10, -RZ, R10.H1_H1 ;  /* 0x3000000aff0a7230 */ /* 0x000fe20000004100 */
[----:B------:R-:W-:Y:S01]  /*06e0*/  FADD R24, R24, R9 ;  /* 0x0000000918187221 */ /* 0x000fe20000000000 */
[--C-:B----4-:R-:W-:Y:S02]  /*06f0*/  HADD2.F32 R7, -RZ, R12.reuse.H0_H0 ;  /* 0x2000000cff077230 */ /* 0x110fe40000004100 */
[----:B------:R-:W-:Y:S01]  /*0700*/  HADD2.F32 R12, -RZ, R12.H1_H1 ;  /* 0x3000000cff0c7230 */ /* 0x000fe20000004100 */
[----:B------:R-:W-:Y:S01]  /*0710*/  FADD R23, R10, R23 ;  /* 0x000000170a177221 */ /* 0x000fe20000000000 */
[--C-:B------:R-:W-:Y:S01]  /*0720*/  HADD2.F32 R9, -RZ, R13.reuse.H0_H0 ;  /* 0x2000000dff097230 */ /* 0x100fe20000004100 */
[----:B------:R-:W-:Y:S01]  /*0730*/  FFMA R4, R7, 0.125, R4 ;  /* 0x3e00000007047823 */ /* 0x000fe20000000004 */
[----:B------:R-:W-:Y:S01]  /*0740*/  HADD2.F32 R13, -RZ, R13.H1_H1 ;  /* 0x3000000dff0d7230 */ /* 0x000fe20000004100 */
[----:B------:R-:W-:Y:S01]  /*0750*/  FFMA R5, R12, 0.125, R5 ;  /* 0x3e0000000c057823 */ /* 0x000fe20000000005 */
[--C-:B------:R-:W-:Y:S01]  /*0760*/  HADD2.F32 R11, -RZ, R14.reuse.H0_H0 ;  /* 0x2000000eff0b7230 */ /* 0x100fe20000004100 */
[----:B------:R-:W-:Y:S01]  /*0770*/  FFMA R27, R9, 0.125, R6 ;  /* 0x3e000000091b7823 */ /* 0x000fe20000000006 */
[--C-:B------:R-:W-:Y:S01]  /*0780*/  HADD2.F32 R10, -RZ, R15.reuse.H0_H0 ;  /* 0x2000000fff0a7230 */ /* 0x100fe20000004100 */
[----:B------:R-:W-:Y:S01]  /*0790*/  FFMA R12, R13, 0.125, R8 ;  /* 0x3e0000000d0c7823 */ /* 0x000fe20000000008 */
[----:B------:R-:W-:Y:S01]  /*07a0*/  HADD2.F32 R14, -RZ, R14.H1_H1 ;  /* 0x3000000eff0e7230 */ /* 0x000fe20000004100 */
[----:B------:R-:W-:Y:S01]  /*07b0*/  FFMA R11, R11, 0.125, R24 ;  /* 0x3e0000000b0b7823 */ /* 0x000fe20000000018 */
[----:B------:R-:W-:Y:S01]  /*07c0*/  HADD2.F32 R15, -RZ, R15.H1_H1 ;  /* 0x3000000fff0f7230 */ /* 0x000fe20000004100 */
[----:B------:R-:W-:Y:S01]  /*07d0*/  FFMA R10, R10, 0.125, R25 ;  /* 0x3e0000000a0a7823 */ /* 0x000fe20000000019 */
[----:B0-----:R-:W-:Y:S01]  /*07e0*/  HADD2.F32 R7, -RZ, R16.H0_H0 ;  /* 0x20000010ff077230 */ /* 0x001fe20000004100 */
[----:B------:R-:W-:Y:S01]  /*07f0*/  FFMA R23, R14, 0.125, R23 ;  /* 0x3e0000000e177823 */ /* 0x000fe20000000017 */
[----:B------:R-:W-:Y:S01]  /*0800*/  HADD2.F32 R6, -RZ, R17.H0_H0 ;  /* 0x20000011ff067230 */ /* 0x000fe20000004100 */
[----:B------:R-:W-:Y:S01]  /*0810*/  FFMA R22, R15, 0.125, R22 ;  /* 0x3e0000000f167823 */ /* 0x000fe20000000016 */
[----:B------:R-:W-:Y:S01]  /*0820*/  HADD2.F32 R8, -RZ, R18.H0_H0 ;  /* 0x20000012ff087230 */ /* 0x000fe20000004100 */
[----:B------:R-:W-:Y:S01]  /*0830*/  FADD R4, R7, R4 ;  /* 0x0000000407047221 */ /* 0x000fe20000000000 */
[----:B------:R-:W-:Y:S01]  /*0840*/  HADD2.F32 R9, -RZ, R19.H0_H0 ;  /* 0x20000013ff097230 */ /* 0x000fe20000004100 */
[----:B------:R-:W-:Y:S01]  /*0850*/  FADD R6, R6, R27 ;  /* 0x0000001b06067221 */ /* 0x000fe20000000000 */
[----:B------:R-:W-:Y:S01]  /*0860*/  HADD2.F32 R16, -RZ, R16.H1_H1 ;  /* 0x30000010ff107230 */ /* 0x000fe20000004100 */
[----:B------:R-:W-:Y:S01]  /*0870*/  FADD R8, R8, R11 ;  /* 0x0000000b08087221 */ /* 0x000fe20000000000 */
[----:B------:R-:W-:Y:S01]  /*0880*/  HADD2.F32 R17, -RZ, R17.H1_H1 ;  /* 0x30000011ff117230 */ /* 0x000fe20000004100 */
[----:B------:R-:W-:Y:S01]  /*0890*/  FADD R9, R9, R10 ;  /* 0x0000000a09097221 */ /* 0x000fe20000000000 */
[----:B------:R-:W-:Y:S01]  /*08a0*/  HADD2.F32 R18, -RZ, R18.H1_H1 ;  /* 0x30000012ff127230 */ /* 0x000fe20000004100 */
[----:B------:R-:W-:Y:S01]  /*08b0*/  FADD R5, R16, R5 ;  /* 0x0000000510057221 */ /* 0x000fe20000000000 */
[----:B------:R-:W-:Y:S01]  /*08c0*/  HADD2.F32 R19, -RZ, R19.H1_H1 ;  /* 0x30000013ff137230 */ /* 0x000fe20000004100 */
[----:B------:R-:W-:-:S02]  /*08d0*/  FADD R17, R17, R12 ;  /* 0x0000000c11117221 */ /* 0x000fc40000000000 */
[----:B------:R-:W-:Y:S01]  /*08e0*/  FADD R23, R18, R23 ;  /* 0x0000001712177221 */ /* 0x000fe20000000000 */
[----:B------:R-:W-:Y:S01]  /*08f0*/  F2FP.F16.F32.PACK_AB R4, R5, R4 ;  /* 0x000000040504723e */ /* 0x000fe200000000ff */
[----:B------:R-:W-:Y:S01]  /*0900*/  FADD R22, R19, R22 ;  /* 0x0000001613167221 */ /* 0x000fe20000000000 */
[----:B------:R-:W-:Y:S02]  /*0910*/  F2FP.F16.F32.PACK_AB R6, R17, R6 ;  /* 0x000000061106723e */ /* 0x000fe400000000ff */
[----:B------:R-:W-:Y:S01]  /*0920*/  F2FP.F16.F32.PACK_AB R8, R23, R8 ;  /* 0x000000081708723e */ /* 0x000fe200000000ff */
[----:B------:R-:W-:Y:S01]  /*0930*/  STS.U16 [R21], R4 ;  /* 0x0000000415007388 */ /* 0x000fe20000000400 */
[----:B------:R-:W-:Y:S02]  /*0940*/  F2FP.F16.F32.PACK_AB R9, R22, R9 ;  /* 0x000000091609723e */ /* 0x000fe400000000ff */
[----:B------:R-:W-:Y:S01]  /*0950*/  PRMT R5, R4, 0x7632, R5 ;  /* 0x0000763204057816 */ /* 0x000fe20000000005 */
[----:B------:R-:W-:Y:S01]  /*0960*/  STS.U16 [R21+0x84], R6 ;  /* 0x0000840615007388 */ /* 0x000fe20000000400 */
[----:B------:R-:W-:-:S02]  /*0970*/  PRMT R10, R6, 0x7632, R10 ;  /* 0x00007632060a7816 */ /* 0x000fc4000000000a */
[C---:B------:R-:W-:Y:S01]  /*0980*/  PRMT R11, R8.reuse, 0x7610, R11 ;  /* 0x00007610080b7816 */ /* 0x040fe2000000000b */
[----:B------:R0:W-:Y:S01]  /*0990*/  STS.U16 [R21+0x42], R5 ;  /* 0x0000420515007388 */ /* 0x0001e20000000400 */
[----:B------:R-:W-:Y:S02]  /*09a0*/  PRMT R12, R8, 0x7632, R12 ;  /* 0x00007632080c7816 */ /* 0x000fe4000000000c */
[C---:B------:R-:W-:Y:S01]  /*09b0*/  PRMT R13, R9.reuse, 0x7610, R13 ;  /* 0x00007610090d7816 */ /* 0x040fe2000000000d */
[----:B------:R-:W-:Y:S01]  /*09c0*/  STS.U16 [R21+0xc6], R10 ;  /* 0x0000c60a15007388 */ /* 0x000fe20000000400 */
[----:B------:R-:W-:-:S03]  /*09d0*/  PRMT R14, R9, 0x7632, R14 ;  /* 0x00007632090e7816 */ /* 0x000fc6000000000e */
[----:B------:R-:W-:Y:S01]  /*09e0*/  STS.U16 [R21+0x108], R11 ;  /* 0x0001080b15007388 */ /* 0x000fe20000000400 */
[----:B0-----:R-:W-:-:S03]  /*09f0*/  IMAD.WIDE R4, R0, R3, c[0x0][0x180] ;  /* 0x0000600000047625 */ /* 0x001fc600078e0203 */
[----:B------:R-:W-:Y:S01]  /*0a00*/  STS.U16 [R21+0x14a], R12 ;  /* 0x00014a0c15007388 */ /* 0x000fe20000000400 */
[----:B------:R-:W-:-:S03]  /*0a10*/  IMAD.WIDE R2, R2, R3, c[0x0][0x180] ;  /* 0x0000600002027625 */ /* 0x000fc600078e0203 */
[----:B------:R-:W-:Y:S04]  /*0a20*/  STS.U16 [R21+0x18c], R13 ;  /* 0x00018c0d15007388 */ /* 0x000fe80000000400 */
[----:B------:R-:W-:Y:S04]  /*0a30*/  STS.U16 [R21+0x1ce], R14 ;  /* 0x0001ce0e15007388 */ /* 0x000fe80000000400 */
[----:B------:R-:W-:Y:S06]  /*0a40*/  BAR.SYNC 0x0 ;  /* 0x0000000000007b1d */ /* 0x000fec0000000000 */
[----:B------:R-:W-:Y:S04]  /*0a50*/  LDS.U16 R6, [R20] ;  /* 0x0000000014067984 */ /* 0x000fe80000000400 */
[----:B------:R-:W0:Y:S04]  /*0a60*/  LDS.U16 R7, [R20+0x2] ;  /* 0x0000020014077984 */ /* 0x000e280000000400 */
[----:B------:R-:W-:Y:S04]  /*0a70*/  LDS.U16 R8, [R20+0x4] ;  /* 0x0000040014087984 */ /* 0x000fe80000000400 */
[----:B------:R-:W1:Y:S04]  /*0a80*/  LDS.U16 R9, [R20+0x6] ;  /* 0x0000060014097984 */ /* 0x000e680000000400 */
[----:B------:R-:W-:Y:S04]  /*0a90*/  LDS.U16 R10, [R20+0x420] ;  /* 0x00042000140a7984 */ /* 0x000fe80000000400 */
[----:B------:R-:W2:Y:S04]  /*0aa0*/  LDS.U16 R11, [R20+0x422] ;  /* 0x00042200140b7984 */ /* 0x000ea80000000400 */
[----:B------:R-:W-:Y:S04]  /*0ab0*/  LDS.U16 R12, [R20+0x424] ;  /* 0x00042400140c7984 */ /* 0x000fe80000000400 */
[----:B------:R-:W3:Y:S01]  /*0ac0*/  LDS.U16 R13, [R20+0x426] ;  /* 0x00042600140d7984 */ /* 0x000ee20000000400 */
[----:B0-----:R-:W-:-:S02]  /*0ad0*/  PRMT R6, R6, 0x5410, R7 ;  /* 0x0000541006067816 */ /* 0x001fc40000000007 */
[----:B-1----:R-:W-:-:S05]  /*0ae0*/  PRMT R7, R8, 0x5410, R9 ;  /* 0x0000541008077816 */ /* 0x002fca0000000009 */
[----:B------:R0:W-:Y:S01]  /*0af0*/  @P1 STG.E.64 [R4.64], R6 ;  /* 0x0000000604001986 */ /* 0x0001e2000c101b06 */
[----:B--2---:R-:W-:Y:S02]  /*0b00*/  PRMT R10, R10, 0x5410, R11 ;  /* 0x000054100a0a7816 */ /* 0x004fe4000000000b */
[----:B---3--:R-:W-:Y:S01]  /*0b10*/  PRMT R11, R12, 0x5410, R13 ;  /* 0x000054100c0b7816 */ /* 0x008fe2000000000d */
[----:B------:R-:W-:Y:S06]  /*0b20*/  @!P0 EXIT ;  /* 0x000000000000894d */ /* 0x000fec0003800000 */
[----:B------:R-:W-:Y:S01]  /*0b30*/  STG.E.64 [R2.64], R10 ;  /* 0x0000000a02007986 */ /* 0x000fe2000c101b06 */
[----:B------:R-:W-:Y:S05]  /*0b40*/  EXIT ;  /* 0x000000000000794d */ /* 0x000fea0003800000 */
.L_x_0:
[----:B------:R-:W-:-:S00]  /*0b50*/  BRA `(.L_x_0) ;  /* 0xfffffff000007947 */ /* 0x000fc0000383ffff */
[----:B------:R-:W-:-:S00]  /*0b60*/  NOP ;  /* 0x0000000000007918 */ /* 0x000fc00000000000 */
        /* <DEDUP_REMOVED lines=9> */
.L_x_1:


//--------------------- .nv.shared.triton__0d1d2d3d4d5de6 --------------------------
	.section	.nv.shared.triton__0d1d2d3d4d5de6,"aw",@nobits
	.align	16
